//
// Generated by NVIDIA NVVM Compiler
//
// Compiler Build ID: CL-36424714
// Cuda compilation tools, release 13.0, V13.0.88
// Based on NVVM 20.0.0
//

.version 9.0
.target sm_100
.address_size 64

	// .globl	_Z17F_softplus_kernelPfS_
.global .align 4 .b8 x[256];
.global .align 4 .b8 beta_x[256];
.global .align 4 .b8 exp_bx[256];
.global .align 4 .b8 one_plus[256];
.global .align 4 .b8 log_val[256];
.global .align 4 .b8 result[256];

.visible .entry _Z17F_softplus_kernelPfS_(
	.param .u64 .ptr .align 1 _Z17F_softplus_kernelPfS__param_0,
	.param .u64 .ptr .align 1 _Z17F_softplus_kernelPfS__param_1
)
{
	.reg .pred 	%p<4>;
	.reg .b32 	%r<11>;
	.reg .b32 	%f<7>;
	.reg .b64 	%rd<28>;

	ld.param.u64 	%rd1, [_Z17F_softplus_kernelPfS__param_0];
	ld.param.u64 	%rd2, [_Z17F_softplus_kernelPfS__param_1];
	mov.u32 	%r3, %tid.y;
	mov.u32 	%r4, %ctaid.y;
	mov.u32 	%r5, %ntid.y;
	mad.lo.s32 	%r1, %r4, %r5, %r3;
	mov.u32 	%r6, %tid.x;
	mov.u32 	%r7, %ctaid.x;
	mov.u32 	%r8, %ntid.x;
	mad.lo.s32 	%r2, %r7, %r8, %r6;
	setp.gt.u32 	%p1, %r1, 7;
	setp.gt.s32 	%p2, %r2, 7;
	or.pred  	%p3, %p1, %p2;
	@%p3 bra 	$L__BB0_2;
	cvta.to.global.u64 	%rd3, %rd1;
	cvta.to.global.u64 	%rd4, %rd2;
	shl.b32 	%r9, %r1, 3;
	add.s32 	%r10, %r9, %r2;
	mul.wide.s32 	%rd5, %r10, 4;
	add.s64 	%rd6, %rd3, %rd5;
	ld.global.f32 	%f1, [%rd6];
	mul.wide.u32 	%rd7, %r1, 32;
	mov.u64 	%rd8, x;
	add.s64 	%rd9, %rd8, %rd7;
	mul.wide.s32 	%rd10, %r2, 4;
	add.s64 	%rd11, %rd9, %rd10;
	st.global.f32 	[%rd11], %f1;
	mov.u64 	%rd12, beta_x;
	add.s64 	%rd13, %rd12, %rd7;
	add.s64 	%rd14, %rd13, %rd10;
	st.global.f32 	[%rd14], %f1;
	mul.f32 	%f2, %f1, 0f3FB8AA3B;
	ex2.approx.f32 	%f3, %f2;
	mov.u64 	%rd15, exp_bx;
	add.s64 	%rd16, %rd15, %rd7;
	add.s64 	%rd17, %rd16, %rd10;
	st.global.f32 	[%rd17], %f3;
	add.f32 	%f4, %f3, 0f3F800000;
	mov.u64 	%rd18, one_plus;
	add.s64 	%rd19, %rd18, %rd7;
	add.s64 	%rd20, %rd19, %rd10;
	st.global.f32 	[%rd20], %f4;
	lg2.approx.f32 	%f5, %f4;
	mul.f32 	%f6, %f5, 0f3F317218;
	mov.u64 	%rd21, log_val;
	add.s64 	%rd22, %rd21, %rd7;
	add.s64 	%rd23, %rd22, %rd10;
	st.global.f32 	[%rd23], %f6;
	mov.u64 	%rd24, result;
	add.s64 	%rd25, %rd24, %rd7;
	add.s64 	%rd26, %rd25, %rd10;
	st.global.f32 	[%rd26], %f6;
	add.s64 	%rd27, %rd4, %rd5;
	st.global.f32 	[%rd27], %f6;
$L__BB0_2:
	ret;

}


// ===== COMPILED SASS (sm_100) =====

	.target	sm_100

	.elftype	@"ET_EXEC"


//--------------------- .note.nv.tkinfo           --------------------------
	.section	.note.nv.tkinfo,"",@"SHT_NOTE"
	.sectionflags	@"SHF_NOTE_NV_TKINFO"
	.tkinfo
        /*0018*/ 	.word	0x00000002
        /*0030*/ 	.string	""
        /*0030*/ 	.string	"ptxas"
        /*0030*/ 	.string	"Cuda compilation tools, release 13.0, V13.0.88"
        /*0030*/ 	.string	"Build cuda_13.0.r13.0/compiler.36424714_0"
        /*0030*/ 	.string	"-arch sm_100 -m 64 "



//--------------------- .note.nv.cuinfo           --------------------------
	.section	.note.nv.cuinfo,"",@"SHT_NOTE"
	.sectionflags	@"SHF_NOTE_NV_CUINFO"
        /*0018*/ 	.short	0x0002
        /*001a*/ 	.short	0x0064
        /*001c*/ 	.short	0x0082
	.zero		2


//--------------------- .nv.info                  --------------------------
	.section	.nv.info,"",@"SHT_CUDA_INFO"
	.align	4


	//----- nvinfo : EIATTR_REGCOUNT
	.align		4
        /*0000*/ 	.byte	0x04, 0x2f
        /*0002*/ 	.short	(.L_7 - .L_6)
	.align		4
.L_6:
        /*0004*/ 	.word	index@(_Z17F_softplus_kernelPfS_)
        /*0008*/ 	.word	0x0000001a


	//----- nvinfo : EIATTR_FRAME_SIZE
	.align		4
.L_7:
        /*000c*/ 	.byte	0x04, 0x11
        /*000e*/ 	.short	(.L_9 - .L_8)
	.align		4
.L_8:
        /*0010*/ 	.word	index@(_Z17F_softplus_kernelPfS_)
        /*0014*/ 	.word	0x00000000


	//----- nvinfo : EIATTR_MIN_STACK_SIZE
	.align		4
.L_9:
        /*0018*/ 	.byte	0x04, 0x12
        /*001a*/ 	.short	(.L_11 - .L_10)
	.align		4
.L_10:
        /*001c*/ 	.word	index@(_Z17F_softplus_kernelPfS_)
        /*0020*/ 	.word	0x00000000
.L_11:


//--------------------- .nv.compat                --------------------------
	.section	.nv.compat,"",@"SHT_CUDA_COMPAT_INFO"
	.align	4
        /*0000*/ 	.byte	0x02, 0x09, 0x00, 0x00, 0x02, 0x02, 0x01, 0x00, 0x02, 0x05, 0x05, 0x00, 0x03, 0x07, 0x01, 0x01
        /*0010*/ 	.byte	0x02, 0x03, 0x00, 0x00, 0x02, 0x06, 0x01, 0x00, 0x04, 0x0b, 0x08, 0x00, 0x01, 0x00, 0x00, 0x00
        /*0020*/ 	.byte	0x00, 0x00, 0x00, 0x00


//--------------------- .nv.info._Z17F_softplus_kernelPfS_ --------------------------
	.section	.nv.info._Z17F_softplus_kernelPfS_,"",@"SHT_CUDA_INFO"
	.sectionflags	@""
	.align	4


	//----- nvinfo : EIATTR_CUDA_API_VERSION
	.align		4
        /*0000*/ 	.byte	0x04, 0x37
        /*0002*/ 	.short	(.L_13 - .L_12)
.L_12:
        /*0004*/ 	.word	0x00000082


	//----- nvinfo : EIATTR_KPARAM_INFO
	.align		4
.L_13:
        /*0008*/ 	.byte	0x04, 0x17
        /*000a*/ 	.short	(.L_15 - .L_14)
.L_14:
        /*000c*/ 	.word	0x00000000
        /*0010*/ 	.short	0x0001
        /*0012*/ 	.short	0x0008
        /*0014*/ 	.byte	0x00, 0xf5, 0x21, 0x00


	//----- nvinfo : EIATTR_KPARAM_INFO
	.align		4
.L_15:
        /*0018*/ 	.byte	0x04, 0x17
        /*001a*/ 	.short	(.L_17 - .L_16)
.L_16:
        /*001c*/ 	.word	0x00000000
        /*0020*/ 	.short	0x0000
        /*0022*/ 	.short	0x0000
        /*0024*/ 	.byte	0x00, 0xf5, 0x21, 0x00


	//----- nvinfo : EIATTR_SPARSE_MMA_MASK
	.align		4
.L_17:
        /*0028*/ 	.byte	0x03, 0x50
        /*002a*/ 	.short	0x0000


	//----- nvinfo : EIATTR_MAXREG_COUNT
	.align		4
        /*002c*/ 	.byte	0x03, 0x1b
        /*002e*/ 	.short	0x00ff


	//----- nvinfo : EIATTR_MERCURY_ISA_VERSION
	.align		4
        /*0030*/ 	.byte	0x03, 0x5f
        /*0032*/ 	.short	0x0101


	//----- nvinfo : EIATTR_VRC_CTA_INIT_COUNT
	.align		4
        /*0034*/ 	.byte	0x02, 0x4a
	.zero		1
	.zero		1


	//----- nvinfo : EIATTR_EXIT_INSTR_OFFSETS
	.align		4
        /*0038*/ 	.byte	0x04, 0x1c
        /*003a*/ 	.short	(.L_19 - .L_18)


	//   ....[0]....
.L_18:
        /*003c*/ 	.word	0x000000b0


	//   ....[1]....
        /*0040*/ 	.word	0x00000340


	//----- nvinfo : EIATTR_CBANK_PARAM_SIZE
	.align		4
.L_19:
        /*0044*/ 	.byte	0x03, 0x19
        /*0046*/ 	.short	0x0010


	//----- nvinfo : EIATTR_PARAM_CBANK
	.align		4
        /*0048*/ 	.byte	0x04, 0x0a
        /*004a*/ 	.short	(.L_21 - .L_20)
	.align		4
.L_20:
        /*004c*/ 	.word	index@(.nv.constant0._Z17F_softplus_kernelPfS_)
        /*0050*/ 	.short	0x0380
        /*0052*/ 	.short	0x0010


	//----- nvinfo : EIATTR_SW_WAR
	.align		4
.L_21:
        /*0054*/ 	.byte	0x04, 0x36
        /*0056*/ 	.short	(.L_23 - .L_22)
.L_22:
        /*0058*/ 	.word	0x00000008
.L_23:


//--------------------- .nv.callgraph             --------------------------
	.section	.nv.callgraph,"",@"SHT_CUDA_CALLGRAPH"
	.align	4
	.sectionentsize	8
	.align		4
        /*0000*/ 	.word	0x00000000
	.align		4
        /*0004*/ 	.word	0xffffffff
	.align		4
        /*0008*/ 	.word	0x00000000
	.align		4
        /*000c*/ 	.word	0xfffffffe
	.align		4
        /*0010*/ 	.word	0x00000000
	.align		4
        /*0014*/ 	.word	0xfffffffd
	.align		4
        /*0018*/ 	.word	0x00000000
	.align		4
        /*001c*/ 	.word	0xfffffffc


//--------------------- .nv.constant4             --------------------------
	.section	.nv.constant4,"a",@progbits
	.align	8
	.align		8
.nv.constant4:
        /*0000*/ 	.dword	x
	.align		8
        /*0008*/ 	.dword	beta_x
	.align		8
        /*0010*/ 	.dword	exp_bx
	.align		8
        /*0018*/ 	.dword	one_plus
	.align		8
        /*0020*/ 	.dword	log_val
	.align		8
        /*0028*/ 	.dword	result


//--------------------- .text._Z17F_softplus_kernelPfS_ --------------------------
	.section	.text._Z17F_softplus_kernelPfS_,"ax",@progbits
	.align	128
        .global         _Z17F_softplus_kernelPfS_
        .type           _Z17F_softplus_kernelPfS_,@function
        .size           _Z17F_softplus_kernelPfS_,(.L_x_1 - _Z17F_softplus_kernelPfS_)
        .other          _Z17F_softplus_kernelPfS_,@"STO_CUDA_ENTRY STV_DEFAULT"
_Z17F_softplus_kernelPfS_:
.text._Z17F_softplus_kernelPfS_:
[----:B------:R-:W-:Y:S01]  /*0000*/  LDC R1, c[0x0][0x37c] ;  /* 0x0000df00ff017b82 */ /* 0x000fe20000000800 */
[----:B------:R-:W0:Y:S07]  /*0010*/  S2R R19, SR_TID.X ;  /* 0x0000000000137919 */ /* 0x000e2e0000002100 */
[----:B------:R-:W1:Y:S01]  /*0020*/  LDC R0, c[0x0][0x364] ;  /* 0x0000d900ff007b82 */ /* 0x000e620000000800 */
[----:B------:R-:W1:Y:S07]  /*0030*/  S2R R23, SR_TID.Y ;  /* 0x0000000000177919 */ /* 0x000e6e0000002200 */
[----:B------:R-:W0:Y:S08]  /*0040*/  S2UR UR5, SR_CTAID.X ;  /* 0x00000000000579c3 */ /* 0x000e300000002500 */
[----:B------:R-:W0:Y:S08]  /*0050*/  LDC R2, c[0x0][0x360] ;  /* 0x0000d800ff027b82 */ /* 0x000e300000000800 */
[----:B------:R-:W1:Y:S01]  /*0060*/  S2UR UR4, SR_CTAID.Y ;  /* 0x00000000000479c3 */ /* 0x000e620000002600 */
[----:B0-----:R-:W-:-:S05]  /*0070*/  IMAD R19, R2, UR5, R19 ;  /* 0x0000000502137c24 */ /* 0x001fca000f8e0213 */
[----:B------:R-:W-:Y:S01]  /*0080*/  ISETP.GT.AND P0, PT, R19, 0x7, PT ;  /* 0x000000071300780c */ /* 0x000fe20003f04270 */
[----:B-1----:R-:W-:-:S05]  /*0090*/  IMAD R23, R0, UR4, R23 ;  /* 0x0000000400177c24 */ /* 0x002fca000f8e0217 */
[----:B------:R-:W-:-:S13]  /*00a0*/  ISETP.GT.U32.OR P0, PT, R23, 0x7, P0 ;  /* 0x000000071700780c */ /* 0x000fda0000704470 */
[----:B------:R-:W-:Y:S05]  /*00b0*/  @P0 EXIT ;  /* 0x000000000000094d */ /* 0x000fea0003800000 */
[----:B------:R-:W0:Y:S01]  /*00c0*/  LDC.64 R6, c[0x0][0x380] ;  /* 0x0000e000ff067b82 */ /* 0x000e220000000a00 */
[----:B------:R-:W1:Y:S01]  /*00d0*/  LDCU.64 UR4, c[0x0][0x358] ;  /* 0x00006b00ff0477ac */ /* 0x000e620008000a00 */
[----:B------:R-:W-:-:S06]  /*00e0*/  LEA R17, R23, R19, 0x3 ;  /* 0x0000001317117211 */ /* 0x000fcc00078e18ff */
[----:B------:R-:W2:Y:S08]  /*00f0*/  LDC.64 R8, c[0x4][RZ] ;  /* 0x01000000ff087b82 */ /* 0x000eb00000000a00 */
[----:B------:R-:W3:Y:S01]  /*0100*/  LDC.64 R14, c[0x4][0x8] ;  /* 0x01000200ff0e7b82 */ /* 0x000ee20000000a00 */
[----:B0-----:R-:W-:-:S07]  /*0110*/  IMAD.WIDE R6, R17, 0x4, R6 ;  /* 0x0000000411067825 */ /* 0x001fce00078e0206 */
[----:B------:R-:W0:Y:S01]  /*0120*/  LDC.64 R12, c[0x4][0x10] ;  /* 0x01000400ff0c7b82 */ /* 0x000e220000000a00 */
[----:B-1----:R1:W4:Y:S01]  /*0130*/  LDG.E R21, desc[UR4][R6.64] ;  /* 0x0000000406157981 */ /* 0x002322000c1e1900 */
[----:B--2---:R-:W-:-:S06]  /*0140*/  IMAD.WIDE.U32 R8, R23, 0x20, R8 ;  /* 0x0000002017087825 */ /* 0x004fcc00078e0008 */
[----:B------:R-:W2:Y:S01]  /*0150*/  LDC.64 R10, c[0x4][0x18] ;  /* 0x01000600ff0a7b82 */ /* 0x000ea20000000a00 */
[----:B------:R-:W-:-:S07]  /*0160*/  IMAD.WIDE R8, R19, 0x4, R8 ;  /* 0x0000000413087825 */ /* 0x000fce00078e0208 */
[----:B------:R-:W5:Y:S01]  /*0170*/  LDC.64 R2, c[0x4][0x20] ;  /* 0x01000800ff027b82 */ /* 0x000f620000000a00 */
[----:B---3--:R-:W-:-:S04]  /*0180*/  IMAD.WIDE.U32 R14, R23, 0x20, R14 ;  /* 0x00000020170e7825 */ /* 0x008fc800078e000e */
[----:B------:R-:W-:-:S03]  /*0190*/  IMAD.WIDE R14, R19, 0x4, R14 ;  /* 0x00000004130e7825 */ /* 0x000fc600078e020e */
[----:B------:R-:W3:Y:S01]  /*01a0*/  LDC.64 R4, c[0x4][0x28] ;  /* 0x01000a00ff047b82 */ /* 0x000ee20000000a00 */
[----:B0-----:R-:W-:-:S07]  /*01b0*/  IMAD.WIDE.U32 R12, R23, 0x20, R12 ;  /* 0x00000020170c7825 */ /* 0x001fce00078e000c */
[----:B-1----:R-:W0:Y:S01]  /*01c0*/  LDC.64 R6, c[0x0][0x388] ;  /* 0x0000e200ff067b82 */ /* 0x002e220000000a00 */
[----:B--2---:R-:W-:-:S04]  /*01d0*/  IMAD.WIDE.U32 R10, R23, 0x20, R10 ;  /* 0x00000020170a7825 */ /* 0x004fc800078e000a */
[----:B------:R-:W-:-:S04]  /*01e0*/  IMAD.WIDE R12, R19, 0x4, R12 ;  /* 0x00000004130c7825 */ /* 0x000fc800078e020c */
[----:B-----5:R-:W-:-:S04]  /*01f0*/  IMAD.WIDE.U32 R2, R23, 0x20, R2 ;  /* 0x0000002017027825 */ /* 0x020fc800078e0002 */
[----:B------:R-:W-:-:S04]  /*0200*/  IMAD.WIDE R10, R19, 0x4, R10 ;  /* 0x00000004130a7825 */ /* 0x000fc800078e020a */
[----:B---3--:R-:W-:-:S04]  /*0210*/  IMAD.WIDE.U32 R4, R23, 0x20, R4 ;  /* 0x0000002017047825 */ /* 0x008fc800078e0004 */
[----:B------:R-:W-:-:S04]  /*0220*/  IMAD.WIDE R2, R19, 0x4, R2 ;  /* 0x0000000413027825 */ /* 0x000fc800078e0202 */
[----:B------:R-:W-:-:S04]  /*0230*/  IMAD.WIDE R4, R19, 0x4, R4 ;  /* 0x0000000413047825 */ /* 0x000fc800078e0204 */
[----:B0-----:R-:W-:-:S04]  /*0240*/  IMAD.WIDE R6, R17, 0x4, R6 ;  /* 0x0000000411067825 */ /* 0x001fc800078e0206 */
[----:B----4-:R-:W-:Y:S01]  /*0250*/  FMUL R20, R21, 1.4426950216293334961 ;  /* 0x3fb8aa3b15147820 */ /* 0x010fe20000400000 */
[----:B------:R-:W-:Y:S04]  /*0260*/  STG.E desc[UR4][R8.64], R21 ;  /* 0x0000001508007986 */ /* 0x000fe8000c101904 */
[----:B------:R-:W-:Y:S01]  /*0270*/  FSETP.GEU.AND P0, PT, R20, -126, PT ;  /* 0xc2fc00001400780b */ /* 0x000fe20003f0e000 */
[----:B------:R-:W-:-:S12]  /*0280*/  STG.E desc[UR4][R14.64], R21 ;  /* 0x000000150e007986 */ /* 0x000fd8000c101904 */
[----:B------:R-:W-:-:S04]  /*0290*/  @!P0 FMUL R20, R20, 0.5 ;  /* 0x3f00000014148820 */ /* 0x000fc80000400000 */
[----:B------:R-:W0:Y:S02]  /*02a0*/  MUFU.EX2 R16, R20 ;  /* 0x0000001400107308 */ /* 0x000e240000000800 */
[----:B0-----:R-:W-:-:S04]  /*02b0*/  @!P0 FMUL R16, R16, R16 ;  /* 0x0000001010108220 */ /* 0x001fc80000400000 */
[----:B------:R-:W-:Y:S01]  /*02c0*/  FADD R0, R16, 1 ;  /* 0x3f80000010007421 */ /* 0x000fe20000000000 */
[----:B------:R-:W-:Y:S03]  /*02d0*/  STG.E desc[UR4][R12.64], R16 ;  /* 0x000000100c007986 */ /* 0x000fe6000c101904 */
[----:B------:R-:W0:Y:S01]  /*02e0*/  MUFU.LG2 R18, R0 ;  /* 0x0000000000127308 */ /* 0x000e220000000c00 */
[----:B------:R-:W-:Y:S01]  /*02f0*/  STG.E desc[UR4][R10.64], R0 ;  /* 0x000000000a007986 */ /* 0x000fe2000c101904 */
[----:B0-----:R-:W-:-:S05]  /*0300*/  FMUL R23, R18, 0.69314718246459960938 ;  /* 0x3f31721812177820 */ /* 0x001fca0000400000 */
[----:B------:R-:W-:Y:S04]  /*0310*/  STG.E desc[UR4][R2.64], R23 ;  /* 0x0000001702007986 */ /* 0x000fe8000c101904 */
[----:B------:R-:W-:Y:S04]  /*0320*/  STG.E desc[UR4][R4.64], R23 ;  /* 0x0000001704007986 */ /* 0x000fe8000c101904 */
[----:B------:R-:W-:Y:S01]  /*0330*/  STG.E desc[UR4][R6.64], R23 ;  /* 0x0000001706007986 */ /* 0x000fe2000c101904 */
[----:B------:R-:W-:Y:S05]  /*0340*/  EXIT ;  /* 0x000000000000794d */ /* 0x000fea0003800000 */
.L_x_0:
[----:B------:R-:W-:-:S00]  /*0350*/  BRA `(.L_x_0) ;  /* 0xfffffffc00fc7947 */ /* 0x000fc0000383ffff */
[----:B------:R-:W-:-:S00]  /*0360*/  NOP ;  /* 0x0000000000007918 */ /* 0x000fc00000000000 */
        /* <DEDUP_REMOVED lines=9> */
.L_x_1:


//--------------------- .nv.shared.reserved.0     --------------------------
	.section	.nv.shared.reserved.0,"aw",@nobits
	.weak		__nv_reservedSMEM_offset_0_alias
	.size		__nv_reservedSMEM_offset_0_alias, 0, 64
	.other		__nv_reservedSMEM_offset_0_alias,@"STO_CUDA_RESERVED_SHARED STV_DEFAULT"
__nv_reservedSMEM_offset_0_alias:
	.zero		0
	.zero		64


//--------------------- .nv.global                --------------------------
	.section	.nv.global,"aw",@nobits
	.align	4
.nv.global:
	.type		x,@object
	.size		x,(log_val - x)
x:
	.zero		256
	.type		log_val,@object
	.size		log_val,(exp_bx - log_val)
log_val:
	.zero		256
	.type		exp_bx,@object
	.size		exp_bx,(beta_x - exp_bx)
exp_bx:
	.zero		256
	.type		beta_x,@object
	.size		beta_x,(result - beta_x)
beta_x:
	.zero		256
	.type		result,@object
	.size		result,(one_plus - result)
result:
	.zero		256
	.type		one_plus,@object
	.size		one_plus,(.L_3 - one_plus)
one_plus:
	.zero		256
.L_3:


//--------------------- .nv.constant0._Z17F_softplus_kernelPfS_ --------------------------
	.section	.nv.constant0._Z17F_softplus_kernelPfS_,"a",@progbits
	.sectionflags	@""
	.align	4
.nv.constant0._Z17F_softplus_kernelPfS_:
	.zero		912


//--------------------- SYMBOLS --------------------------

	.type		.nv.reservedSmem.offset0,@object
	.size		.nv.reservedSmem.offset0,0x4
